//
// Generated by NVIDIA NVVM Compiler
//
// Compiler Build ID: CL-36424714
// Cuda compilation tools, release 13.0, V13.0.88
// Based on NVVM 20.0.0
//

.version 9.0
.target sm_100
.address_size 64

	// .globl	find
.extern .func  (.param .b32 func_retval0) vprintf
(
	.param .b64 vprintf_param_0,
	.param .b64 vprintf_param_1
)
;
.global .align 1 .b8 $str[19] = {88, 58, 32, 37, 100, 32, 89, 58, 32, 37, 100, 32, 90, 58, 32, 37, 100, 10};

.visible .entry find(
	.param .u32 find_param_0,
	.param .u32 find_param_1,
	.param .u32 find_param_2,
	.param .u32 find_param_3,
	.param .u32 find_param_4,
	.param .u32 find_param_5,
	.param .u64 .ptr .align 1 find_param_6,
	.param .u32 find_param_7,
	.param .u32 find_param_8
)
{
	.local .align 8 .b8 	__local_depot0[16];
	.reg .b64 	%SP;
	.reg .b64 	%SPL;
	.reg .pred 	%p<25>;
	.reg .b32 	%r<83>;
	.reg .b64 	%rd<48>;

	mov.u64 	%SPL, __local_depot0;
	cvta.local.u64 	%SP, %SPL;
	ld.param.u32 	%r18, [find_param_0];
	ld.param.u32 	%r19, [find_param_1];
	ld.param.u32 	%r20, [find_param_2];
	ld.param.u32 	%r21, [find_param_3];
	ld.param.u32 	%r22, [find_param_4];
	ld.param.u32 	%r23, [find_param_5];
	ld.param.u64 	%rd2, [find_param_6];
	ld.param.u32 	%r16, [find_param_7];
	ld.param.u32 	%r17, [find_param_8];
	cvta.to.global.u64 	%rd1, %rd2;
	mov.u32 	%r24, %ctaid.x;
	mov.u32 	%r25, %ntid.x;
	mov.u32 	%r26, %tid.x;
	mad.lo.s32 	%r27, %r24, %r25, %r26;
	add.s32 	%r1, %r27, %r18;
	mov.u32 	%r28, %ctaid.y;
	mov.u32 	%r29, %ntid.y;
	mad.lo.s32 	%r2, %r28, %r29, %r20;
	mov.u32 	%r30, %ctaid.z;
	mov.u32 	%r31, %ntid.z;
	mov.u32 	%r32, %tid.z;
	mad.lo.s32 	%r33, %r30, %r31, %r32;
	add.s32 	%r3, %r33, %r22;
	setp.gt.s32 	%p1, %r1, %r19;
	setp.lt.s32 	%p2, %r1, %r18;
	or.pred  	%p3, %p1, %p2;
	setp.gt.s32 	%p4, %r2, %r21;
	setp.lt.s32 	%p5, %r2, %r20;
	or.pred  	%p6, %p4, %p5;
	or.pred  	%p8, %p3, %p6;
	setp.gt.s32 	%p9, %r3, %r23;
	setp.lt.s32 	%p10, %r3, %r22;
	or.pred  	%p11, %p9, %p10;
	or.pred  	%p13, %p8, %p11;
	@%p13 bra 	$L__BB0_14;
	setp.lt.s32 	%p14, %r16, 1;
	@%p14 bra 	$L__BB0_13;
	setp.eq.s32 	%p15, %r17, 1;
	@%p15 bra 	$L__BB0_6;
	mov.b32 	%r82, 0;
$L__BB0_4:
	mul.lo.s32 	%r35, %r82, 5;
	mul.wide.u32 	%rd3, %r35, 4;
	add.s64 	%rd4, %rd1, %rd3;
	ld.global.u32 	%r11, [%rd4];
	ld.global.u32 	%r12, [%rd4+4];
	ld.global.u32 	%r13, [%rd4+8];
	ld.global.u32 	%r14, [%rd4+12];
	ld.global.u32 	%r36, [%rd4+16];
	setp.ne.s32 	%p16, %r36, 0;
	@%p16 bra 	$L__BB0_11;
	add.s32 	%r48, %r11, %r1;
	add.s32 	%r49, %r12, %r2;
	add.s32 	%r50, %r13, %r3;
	mul.lo.s32 	%r51, %r48, 3129871;
	mul.wide.s32 	%rd14, %r50, 116129781;
	xor.b32  	%r52, %r49, %r51;
	cvt.s64.s32 	%rd15, %r52;
	xor.b64  	%rd16, %rd14, %rd15;
	mad.lo.s64 	%rd17, %rd16, 42317861, 11;
	mul.lo.s64 	%rd18, %rd17, %rd16;
	shr.u64 	%rd19, %rd18, 16;
	xor.b64  	%rd20, %rd19, 25214903917;
	mad.lo.s64 	%rd21, %rd20, 205749139540585, 277363943098;
	shr.u64 	%rd22, %rd21, 16;
	cvt.u32.u64 	%r53, %rd22;
	abs.s32 	%r54, %r53;
	shr.s32 	%r55, %r54, 31;
	shr.u32 	%r56, %r55, 30;
	add.s32 	%r57, %r54, %r56;
	and.b32  	%r58, %r57, -4;
	sub.s32 	%r59, %r54, %r58;
	setp.eq.s32 	%p18, %r14, %r59;
	@%p18 bra 	$L__BB0_12;
	bra.uni 	$L__BB0_14;
$L__BB0_6:
	mov.b32 	%r81, 0;
$L__BB0_7:
	mul.lo.s32 	%r61, %r81, 5;
	mul.wide.u32 	%rd23, %r61, 4;
	add.s64 	%rd24, %rd1, %rd23;
	ld.global.u32 	%r5, [%rd24];
	ld.global.u32 	%r6, [%rd24+4];
	ld.global.u32 	%r7, [%rd24+8];
	ld.global.u32 	%r8, [%rd24+12];
	ld.global.u32 	%r62, [%rd24+16];
	setp.eq.s32 	%p20, %r62, 0;
	@%p20 bra 	$L__BB0_9;
	add.s32 	%r63, %r5, %r1;
	add.s32 	%r64, %r6, %r2;
	add.s32 	%r65, %r7, %r3;
	mul.lo.s32 	%r66, %r63, 3129871;
	mul.wide.s32 	%rd25, %r65, 116129781;
	xor.b32  	%r67, %r64, %r66;
	cvt.s64.s32 	%rd26, %r67;
	xor.b64  	%rd27, %rd25, %rd26;
	mad.lo.s64 	%rd28, %rd27, 42317861, 11;
	mul.lo.s64 	%rd29, %rd28, %rd27;
	shr.s64 	%rd31, %rd29, 16;
	xor.b64  	%rd32, %rd31, 25214903917;
	mad.lo.s64 	%rd33, %rd32, 25214903917, 11;
	shr.u64 	%rd34, %rd33, 46;
	cvt.u32.u64 	%r68, %rd34;
	and.b32  	%r69, %r68, 3;
	add.s32 	%r70, %r69, -2;
	setp.lt.u32 	%p21, %r69, 2;
	selp.b32 	%r71, %r69, %r70, %p21;
	setp.eq.s32 	%p22, %r8, %r71;
	@%p22 bra 	$L__BB0_10;
	bra.uni 	$L__BB0_14;
$L__BB0_9:
	add.s32 	%r72, %r5, %r1;
	add.s32 	%r73, %r6, %r2;
	add.s32 	%r74, %r7, %r3;
	mul.lo.s32 	%r75, %r72, 3129871;
	mul.wide.s32 	%rd35, %r74, 116129781;
	xor.b32  	%r76, %r73, %r75;
	cvt.s64.s32 	%rd36, %r76;
	xor.b64  	%rd37, %rd35, %rd36;
	mad.lo.s64 	%rd38, %rd37, 42317861, 11;
	mul.lo.s64 	%rd39, %rd38, %rd37;
	shr.s64 	%rd40, %rd39, 16;
	xor.b64  	%rd41, %rd40, 25214903917;
	mad.lo.s64 	%rd42, %rd41, 25214903917, 11;
	shr.u64 	%rd43, %rd42, 46;
	cvt.u32.u64 	%r77, %rd43;
	and.b32  	%r78, %r77, 3;
	setp.ne.s32 	%p23, %r8, %r78;
	@%p23 bra 	$L__BB0_14;
$L__BB0_10:
	add.s32 	%r81, %r81, 1;
	setp.eq.s32 	%p24, %r81, %r16;
	@%p24 bra 	$L__BB0_13;
	bra.uni 	$L__BB0_7;
$L__BB0_11:
	add.s32 	%r37, %r11, %r1;
	add.s32 	%r38, %r12, %r2;
	add.s32 	%r39, %r13, %r3;
	mul.lo.s32 	%r40, %r37, 3129871;
	mul.wide.s32 	%rd5, %r39, 116129781;
	xor.b32  	%r41, %r38, %r40;
	cvt.s64.s32 	%rd6, %r41;
	xor.b64  	%rd7, %rd5, %rd6;
	mad.lo.s64 	%rd8, %rd7, 42317861, 11;
	mul.lo.s64 	%rd9, %rd8, %rd7;
	shr.u64 	%rd10, %rd9, 16;
	xor.b64  	%rd11, %rd10, 25214903917;
	mad.lo.s64 	%rd12, %rd11, 205749139540585, 277363943098;
	shr.u64 	%rd13, %rd12, 16;
	cvt.u32.u64 	%r42, %rd13;
	abs.s32 	%r43, %r42;
	shr.u32 	%r44, %r43, 31;
	add.s32 	%r45, %r43, %r44;
	and.b32  	%r46, %r45, -2;
	sub.s32 	%r47, %r43, %r46;
	setp.ne.s32 	%p17, %r14, %r47;
	@%p17 bra 	$L__BB0_14;
$L__BB0_12:
	add.s32 	%r82, %r82, 1;
	setp.ne.s32 	%p19, %r82, %r16;
	@%p19 bra 	$L__BB0_4;
$L__BB0_13:
	add.u64 	%rd44, %SP, 0;
	add.u64 	%rd45, %SPL, 0;
	st.local.v2.u32 	[%rd45], {%r1, %r2};
	st.local.u32 	[%rd45+8], %r3;
	mov.u64 	%rd46, $str;
	cvta.global.u64 	%rd47, %rd46;
	{ // callseq 0, 0
	.param .b64 param0;
	st.param.b64 	[param0], %rd47;
	.param .b64 param1;
	st.param.b64 	[param1], %rd44;
	.param .b32 retval0;
	call.uni (retval0), 
	vprintf, 
	(
	param0, 
	param1
	);
	ld.param.b32 	%r79, [retval0];
	} // callseq 0
$L__BB0_14:
	ret;

}


// ===== COMPILED SASS (sm_100) =====

	.target	sm_100

	.elftype	@"ET_EXEC"


//--------------------- .note.nv.tkinfo           --------------------------
	.section	.note.nv.tkinfo,"",@"SHT_NOTE"
	.sectionflags	@"SHF_NOTE_NV_TKINFO"
	.tkinfo
        /*0018*/ 	.word	0x00000002
        /*0030*/ 	.string	""
        /*0030*/ 	.string	"ptxas"
        /*0030*/ 	.string	"Cuda compilation tools, release 13.0, V13.0.88"
        /*0030*/ 	.string	"Build cuda_13.0.r13.0/compiler.36424714_0"
        /*0030*/ 	.string	"-arch sm_100 -m 64 "



//--------------------- .note.nv.cuinfo           --------------------------
	.section	.note.nv.cuinfo,"",@"SHT_NOTE"
	.sectionflags	@"SHF_NOTE_NV_CUINFO"
        /*0018*/ 	.short	0x0002
        /*001a*/ 	.short	0x0064
        /*001c*/ 	.short	0x0082
	.zero		2


//--------------------- .nv.info                  --------------------------
	.section	.nv.info,"",@"SHT_CUDA_INFO"
	.align	4


	//----- nvinfo : EIATTR_REGCOUNT
	.align		4
        /*0000*/ 	.byte	0x04, 0x2f
        /*0002*/ 	.short	(.L_2 - .L_1)
	.align		4
.L_1:
        /*0004*/ 	.word	index@(find)
        /*0008*/ 	.word	0x00000018


	//----- nvinfo : EIATTR_FRAME_SIZE
	.align		4
.L_2:
        /*000c*/ 	.byte	0x04, 0x11
        /*000e*/ 	.short	(.L_4 - .L_3)
	.align		4
.L_3:
        /*0010*/ 	.word	index@(find)
        /*0014*/ 	.word	0x00000010


	//----- nvinfo : EIATTR_MIN_STACK_SIZE
	.align		4
.L_4:
        /*0018*/ 	.byte	0x04, 0x12
        /*001a*/ 	.short	(.L_6 - .L_5)
	.align		4
.L_5:
        /*001c*/ 	.word	index@(find)
        /*0020*/ 	.word	0x00000010
.L_6:


//--------------------- .nv.compat                --------------------------
	.section	.nv.compat,"",@"SHT_CUDA_COMPAT_INFO"
	.align	4
        /*0000*/ 	.byte	0x02, 0x09, 0x00, 0x00, 0x02, 0x02, 0x01, 0x00, 0x02, 0x05, 0x05, 0x00, 0x03, 0x07, 0x01, 0x01
        /*0010*/ 	.byte	0x02, 0x03, 0x00, 0x00, 0x02, 0x06, 0x01, 0x00, 0x04, 0x0b, 0x08, 0x00, 0x09, 0x00, 0x00, 0x00
        /*0020*/ 	.byte	0x00, 0x00, 0x00, 0x00


//--------------------- .nv.info.find             --------------------------
	.section	.nv.info.find,"",@"SHT_CUDA_INFO"
	.sectionflags	@""
	.align	4


	//----- nvinfo : EIATTR_CUDA_API_VERSION
	.align		4
        /*0000*/ 	.byte	0x04, 0x37
        /*0002*/ 	.short	(.L_8 - .L_7)
.L_7:
        /*0004*/ 	.word	0x00000082


	//----- nvinfo : EIATTR_KPARAM_INFO
	.align		4
.L_8:
        /*0008*/ 	.byte	0x04, 0x17
        /*000a*/ 	.short	(.L_10 - .L_9)
.L_9:
        /*000c*/ 	.word	0x00000000
        /*0010*/ 	.short	0x0008
        /*0012*/ 	.short	0x0024
        /*0014*/ 	.byte	0x00, 0xf0, 0x11, 0x00


	//----- nvinfo : EIATTR_KPARAM_INFO
	.align		4
.L_10:
        /*0018*/ 	.byte	0x04, 0x17
        /*001a*/ 	.short	(.L_12 - .L_11)
.L_11:
        /*001c*/ 	.word	0x00000000
        /*0020*/ 	.short	0x0007
        /*0022*/ 	.short	0x0020
        /*0024*/ 	.byte	0x00, 0xf0, 0x11, 0x00


	//----- nvinfo : EIATTR_KPARAM_INFO
	.align		4
.L_12:
        /*0028*/ 	.byte	0x04, 0x17
        /*002a*/ 	.short	(.L_14 - .L_13)
.L_13:
        /*002c*/ 	.word	0x00000000
        /*0030*/ 	.short	0x0006
        /*0032*/ 	.short	0x0018
        /*0034*/ 	.byte	0x00, 0xf5, 0x21, 0x00


	//----- nvinfo : EIATTR_KPARAM_INFO
	.align		4
.L_14:
        /*0038*/ 	.byte	0x04, 0x17
        /*003a*/ 	.short	(.L_16 - .L_15)
.L_15:
        /*003c*/ 	.word	0x00000000
        /*0040*/ 	.short	0x0005
        /*0042*/ 	.short	0x0014
        /*0044*/ 	.byte	0x00, 0xf0, 0x11, 0x00


	//----- nvinfo : EIATTR_KPARAM_INFO
	.align		4
.L_16:
        /*0048*/ 	.byte	0x04, 0x17
        /*004a*/ 	.short	(.L_18 - .L_17)
.L_17:
        /*004c*/ 	.word	0x00000000
        /*0050*/ 	.short	0x0004
        /*0052*/ 	.short	0x0010
        /*0054*/ 	.byte	0x00, 0xf0, 0x11, 0x00


	//----- nvinfo : EIATTR_KPARAM_INFO
	.align		4
.L_18:
        /*0058*/ 	.byte	0x04, 0x17
        /*005a*/ 	.short	(.L_20 - .L_19)
.L_19:
        /*005c*/ 	.word	0x00000000
        /*0060*/ 	.short	0x0003
        /*0062*/ 	.short	0x000c
        /*0064*/ 	.byte	0x00, 0xf0, 0x11, 0x00


	//----- nvinfo : EIATTR_KPARAM_INFO
	.align		4
.L_20:
        /*0068*/ 	.byte	0x04, 0x17
        /*006a*/ 	.short	(.L_22 - .L_21)
.L_21:
        /*006c*/ 	.word	0x00000000
        /*0070*/ 	.short	0x0002
        /*0072*/ 	.short	0x0008
        /*0074*/ 	.byte	0x00, 0xf0, 0x11, 0x00


	//----- nvinfo : EIATTR_KPARAM_INFO
	.align		4
.L_22:
        /*0078*/ 	.byte	0x04, 0x17
        /*007a*/ 	.short	(.L_24 - .L_23)
.L_23:
        /*007c*/ 	.word	0x00000000
        /*0080*/ 	.short	0x0001
        /*0082*/ 	.short	0x0004
        /*0084*/ 	.byte	0x00, 0xf0, 0x11, 0x00


	//----- nvinfo : EIATTR_KPARAM_INFO
	.align		4
.L_24:
        /*0088*/ 	.byte	0x04, 0x17
        /*008a*/ 	.short	(.L_26 - .L_25)
.L_25:
        /*008c*/ 	.word	0x00000000
        /*0090*/ 	.short	0x0000
        /*0092*/ 	.short	0x0000
        /*0094*/ 	.byte	0x00, 0xf0, 0x11, 0x00


	//----- nvinfo : EIATTR_SPARSE_MMA_MASK
	.align		4
.L_26:
        /*0098*/ 	.byte	0x03, 0x50
        /*009a*/ 	.short	0x0000


	//----- nvinfo : EIATTR_MAXREG_COUNT
	.align		4
        /*009c*/ 	.byte	0x03, 0x1b
        /*009e*/ 	.short	0x00ff


	//----- nvinfo : EIATTR_EXTERNS
	.align		4
        /*00a0*/ 	.byte	0x04, 0x0f
        /*00a2*/ 	.short	(.L_28 - .L_27)


	//   ....[0]....
	.align		4
.L_27:
        /*00a4*/ 	.word	index@(vprintf)


	//----- nvinfo : EIATTR_MERCURY_ISA_VERSION
	.align		4
.L_28:
        /*00a8*/ 	.byte	0x03, 0x5f
        /*00aa*/ 	.short	0x0101


	//----- nvinfo : EIATTR_VRC_CTA_INIT_COUNT
	.align		4
        /*00ac*/ 	.byte	0x02, 0x4a
	.zero		1
	.zero		1


	//----- nvinfo : EIATTR_SYSCALL_OFFSETS
	.align		4
        /*00b0*/ 	.byte	0x04, 0x46
        /*00b2*/ 	.short	(.L_30 - .L_29)


	//   ....[0]....
.L_29:
        /*00b4*/ 	.word	0x00000d80


	//----- nvinfo : EIATTR_EXIT_INSTR_OFFSETS
	.align		4
.L_30:
        /*00b8*/ 	.byte	0x04, 0x1c
        /*00ba*/ 	.short	(.L_32 - .L_31)


	//   ....[0]....
.L_31:
        /*00bc*/ 	.word	0x000001c0


	//   ....[1]....
        /*00c0*/ 	.word	0x00000580


	//   ....[2]....
        /*00c4*/ 	.word	0x000007b0


	//   ....[3]....
        /*00c8*/ 	.word	0x00000ae0


	//   ....[4]....
        /*00cc*/ 	.word	0x00000cc0


	//   ....[5]....
        /*00d0*/ 	.word	0x00000d90


	//----- nvinfo : EIATTR_CRS_STACK_SIZE
	.align		4
.L_32:
        /*00d4*/ 	.byte	0x04, 0x1e
        /*00d6*/ 	.short	(.L_34 - .L_33)
.L_33:
        /*00d8*/ 	.word	0x00000000


	//----- nvinfo : EIATTR_CBANK_PARAM_SIZE
	.align		4
.L_34:
        /*00dc*/ 	.byte	0x03, 0x19
        /*00de*/ 	.short	0x0028


	//----- nvinfo : EIATTR_PARAM_CBANK
	.align		4
        /*00e0*/ 	.byte	0x04, 0x0a
        /*00e2*/ 	.short	(.L_36 - .L_35)
	.align		4
.L_35:
        /*00e4*/ 	.word	index@(.nv.constant0.find)
        /*00e8*/ 	.short	0x0380
        /*00ea*/ 	.short	0x0028


	//----- nvinfo : EIATTR_SW_WAR
	.align		4
.L_36:
        /*00ec*/ 	.byte	0x04, 0x36
        /*00ee*/ 	.short	(.L_38 - .L_37)
.L_37:
        /*00f0*/ 	.word	0x00000008
.L_38:


//--------------------- .nv.callgraph             --------------------------
	.section	.nv.callgraph,"",@"SHT_CUDA_CALLGRAPH"
	.align	4
	.sectionentsize	8
	.align		4
        /*0000*/ 	.word	0x00000000
	.align		4
        /*0004*/ 	.word	0xffffffff
	.align		4
        /*0008*/ 	.word	index@(find)
	.align		4
        /*000c*/ 	.word	index@(vprintf)
	.align		4
        /*0010*/ 	.word	0x00000000
	.align		4
        /*0014*/ 	.word	0xfffffffe
	.align		4
        /*0018*/ 	.word	0x00000000
	.align		4
        /*001c*/ 	.word	0xfffffffd
	.align		4
        /*0020*/ 	.word	0x00000000
	.align		4
        /*0024*/ 	.word	0xfffffffc


//--------------------- .nv.constant4             --------------------------
	.section	.nv.constant4,"a",@progbits
	.align	8
	.align		8
.nv.constant4:
        /*0000*/ 	.dword	vprintf
	.align		8
        /*0008*/ 	.dword	$str


//--------------------- .text.find                --------------------------
	.section	.text.find,"ax",@progbits
	.align	128
        .global         find
        .type           find,@function
        .size           find,(.L_x_13 - find)
        .other          find,@"STO_CUDA_ENTRY STV_DEFAULT"
find:
.text.find:
[----:B------:R-:W0:Y:S01]  /*0000*/  LDC R1, c[0x0][0x37c] ;  /* 0x0000df00ff017b82 */ /* 0x000e220000000800 */
[----:B------:R-:W1:Y:S01]  /*0010*/  S2R R3, SR_TID.X ;  /* 0x0000000000037919 */ /* 0x000e620000002100 */
[----:B------:R-:W2:Y:S06]  /*0020*/  LDCU UR5, c[0x0][0x2fc] ;  /* 0x00005f80ff0577ac */ /* 0x000eac0008000800 */
[----:B------:R-:W1:Y:S01]  /*0030*/  LDC R2, c[0x0][0x360] ;  /* 0x0000d800ff027b82 */ /* 0x000e620000000800 */
[----:B0-----:R-:W-:Y:S01]  /*0040*/  VIADD R1, R1, 0xfffffff0 ;  /* 0xfffffff001017836 */ /* 0x001fe20000000000 */
[----:B------:R-:W0:Y:S01]  /*0050*/  S2R R7, SR_TID.Z ;  /* 0x0000000000077919 */ /* 0x000e220000002300 */
[----:B------:R-:W3:Y:S01]  /*0060*/  LDCU.128 UR8, c[0x0][0x380] ;  /* 0x00007000ff0877ac */ /* 0x000ee20008000c00 */
[----:B------:R-:W3:Y:S01]  /*0070*/  S2R R4, SR_CTAID.Y ;  /* 0x0000000000047919 */ /* 0x000ee20000002600 */
[----:B------:R-:W4:Y:S03]  /*0080*/  LDCU.64 UR12, c[0x0][0x390] ;  /* 0x00007200ff0c77ac */ /* 0x000f260008000a00 */
[----:B------:R-:W3:Y:S08]  /*0090*/  LDC R5, c[0x0][0x364] ;  /* 0x0000d900ff057b82 */ /* 0x000ef00000000800 */
[----:B------:R-:W1:Y:S08]  /*00a0*/  S2UR UR4, SR_CTAID.X ;  /* 0x00000000000479c3 */ /* 0x000e700000002500 */
[----:B------:R-:W0:Y:S08]  /*00b0*/  S2UR UR6, SR_CTAID.Z ;  /* 0x00000000000679c3 */ /* 0x000e300000002700 */
[----:B------:R-:W0:Y:S01]  /*00c0*/  LDC R0, c[0x0][0x368] ;  /* 0x0000da00ff007b82 */ /* 0x000e220000000800 */
[----:B-1----:R-:W-:Y:S01]  /*00d0*/  IMAD R2, R2, UR4, R3 ;  /* 0x0000000402027c24 */ /* 0x002fe2000f8e0203 */
[----:B------:R-:W1:Y:S01]  /*00e0*/  LDCU UR4, c[0x0][0x2f8] ;  /* 0x00005f00ff0477ac */ /* 0x000e620008000800 */
[----:B---3--:R-:W-:-:S02]  /*00f0*/  IMAD R3, R4, R5, UR10 ;  /* 0x0000000a04037e24 */ /* 0x008fc4000f8e0205 */
[----:B------:R-:W-:-:S03]  /*0100*/  VIADD R2, R2, UR8 ;  /* 0x0000000802027c36 */ /* 0x000fc60008000000 */
[C---:B------:R-:W-:Y:S02]  /*0110*/  ISETP.GE.AND P2, PT, R3.reuse, UR10, PT ;  /* 0x0000000a03007c0c */ /* 0x040fe4000bf46270 */
[C---:B------:R-:W-:Y:S02]  /*0120*/  ISETP.GE.AND P1, PT, R2.reuse, UR8, PT ;  /* 0x0000000802007c0c */ /* 0x040fe4000bf26270 */
[----:B------:R-:W-:Y:S02]  /*0130*/  ISETP.GT.OR P2, PT, R3, UR11, !P2 ;  /* 0x0000000b03007c0c */ /* 0x000fe4000d744670 */
[----:B------:R-:W-:Y:S01]  /*0140*/  ISETP.GT.OR P1, PT, R2, UR9, !P1 ;  /* 0x0000000902007c0c */ /* 0x000fe2000cf24670 */
[----:B0-----:R-:W-:-:S05]  /*0150*/  IMAD R0, R0, UR6, R7 ;  /* 0x0000000600007c24 */ /* 0x001fca000f8e0207 */
[----:B----4-:R-:W-:-:S04]  /*0160*/  IADD3 R0, PT, PT, R0, UR12, RZ ;  /* 0x0000000c00007c10 */ /* 0x010fc8000fffe0ff */
[----:B------:R-:W-:-:S04]  /*0170*/  ISETP.GE.AND P0, PT, R0, UR12, PT ;  /* 0x0000000c00007c0c */ /* 0x000fc8000bf06270 */
[----:B------:R-:W-:-:S04]  /*0180*/  ISETP.GT.OR P0, PT, R0, UR13, !P0 ;  /* 0x0000000d00007c0c */ /* 0x000fc8000c704670 */
[----:B------:R-:W-:Y:S02]  /*0190*/  PLOP3.LUT P0, PT, P0, P1, P2, 0xfe, 0x0 ;  /* 0x000000000000781c */ /* 0x000fe40000703f26 */
[----:B-1----:R-:W-:-:S05]  /*01a0*/  IADD3 R6, P1, PT, R1, UR4, RZ ;  /* 0x0000000401067c10 */ /* 0x002fca000ff3e0ff */
[----:B--2---:R-:W-:-:S06]  /*01b0*/  IMAD.X R7, RZ, RZ, UR5, P1 ;  /* 0x00000005ff077e24 */ /* 0x004fcc00088e06ff */
[----:B------:R-:W-:Y:S05]  /*01c0*/  @P0 EXIT ;  /* 0x000000000000094d */ /* 0x000fea0003800000 */
[----:B------:R-:W0:Y:S01]  /*01d0*/  LDCU UR4, c[0x0][0x3a0] ;  /* 0x00007400ff0477ac */ /* 0x000e220008000800 */
[----:B------:R-:W-:Y:S01]  /*01e0*/  BSSY.RECONVERGENT B0, `(.L_x_0) ;  /* 0x00000b1000007945 */ /* 0x000fe20003800200 */
[----:B0-----:R-:W-:-:S09]  /*01f0*/  UISETP.GE.AND UP0, UPT, UR4, 0x1, UPT ;  /* 0x000000010400788c */ /* 0x001fd2000bf06270 */
[----:B------:R-:W-:Y:S05]  /*0200*/  BRA.U !UP0, `(.L_x_1) ;  /* 0x0000000908b87547 */ /* 0x000fea000b800000 */
[----:B------:R-:W0:Y:S01]  /*0210*/  LDCU UR4, c[0x0][0x3a4] ;  /* 0x00007480ff0477ac */ /* 0x000e220008000800 */
[----:B------:R-:W1:Y:S01]  /*0220*/  LDCU.64 UR36, c[0x0][0x358] ;  /* 0x00006b00ff2477ac */ /* 0x000e620008000a00 */
[----:B0-----:R-:W-:-:S09]  /*0230*/  UISETP.NE.AND UP0, UPT, UR4, 0x1, UPT ;  /* 0x000000010400788c */ /* 0x001fd2000bf05270 */
[----:B-1----:R-:W-:Y:S05]  /*0240*/  BRA.U !UP0, `(.L_x_2) ;  /* 0x0000000508687547 */ /* 0x002fea000b800000 */
[----:B------:R-:W0:Y:S01]  /*0250*/  LDC.64 R4, c[0x0][0x398] ;  /* 0x0000e600ff047b82 */ /* 0x000e220000000a00 */
[----:B------:R-:W-:Y:S01]  /*0260*/  IMAD.MOV.U32 R8, RZ, RZ, RZ ;  /* 0x000000ffff087224 */ /* 0x000fe200078e00ff */
[----:B------:R-:W1:Y:S06]  /*0270*/  LDCU UR38, c[0x0][0x3a0] ;  /* 0x00007400ff2677ac */ /* 0x000e6c0008000800 */
.L_x_6:
[----:B------:R-:W-:-:S04]  /*0280*/  IMAD R11, R8, 0x5, RZ ;  /* 0x00000005080b7824 */ /* 0x000fc800078e02ff */
[----:B0-----:R-:W-:-:S05]  /*0290*/  IMAD.WIDE.U32 R10, R11, 0x4, R4 ;  /* 0x000000040b0a7825 */ /* 0x001fca00078e0004 */
[----:B------:R-:W2:Y:S04]  /*02a0*/  LDG.E R14, desc[UR36][R10.64+0x10] ;  /* 0x000010240a0e7981 */ /* 0x000ea8000c1e1900 */
[----:B------:R0:W5:Y:S04]  /*02b0*/  LDG.E R13, desc[UR36][R10.64] ;  /* 0x000000240a0d7981 */ /* 0x000168000c1e1900 */
[----:B------:R0:W5:Y:S04]  /*02c0*/  LDG.E R12, desc[UR36][R10.64+0x4] ;  /* 0x000004240a0c7981 */ /* 0x000168000c1e1900 */
[----:B------:R0:W5:Y:S04]  /*02d0*/  LDG.E R15, desc[UR36][R10.64+0x8] ;  /* 0x000008240a0f7981 */ /* 0x000168000c1e1900 */
[----:B------:R0:W5:Y:S01]  /*02e0*/  LDG.E R9, desc[UR36][R10.64+0xc] ;  /* 0x00000c240a097981 */ /* 0x000162000c1e1900 */
[----:B------:R-:W-:Y:S01]  /*02f0*/  IADD3 R8, PT, PT, R8, 0x1, RZ ;  /* 0x0000000108087810 */ /* 0x000fe20007ffe0ff */
[----:B------:R-:W-:Y:S03]  /*0300*/  BSSY.RECONVERGENT B1, `(.L_x_3) ;  /* 0x000004c000017945 */ /* 0x000fe60003800200 */
[----:B-1----:R-:W-:-:S02]  /*0310*/  ISETP.NE.AND P0, PT, R8, UR38, PT ;  /* 0x0000002608007c0c */ /* 0x002fc4000bf05270 */
[----:B--2---:R-:W-:-:S13]  /*0320*/  ISETP.NE.AND P1, PT, R14, RZ, PT ;  /* 0x000000ff0e00720c */ /* 0x004fda0003f25270 */
[----:B0-----:R-:W-:Y:S05]  /*0330*/  @P1 BRA `(.L_x_4) ;  /* 0x0000000000941947 */ /* 0x001fea0003800000 */
[----:B-----5:R-:W-:Y:S01]  /*0340*/  IMAD.IADD R10, R2, 0x1, R13 ;  /* 0x00000001020a7824 */ /* 0x020fe200078e020d */
[----:B------:R-:W-:-:S03]  /*0350*/  IADD3 R11, PT, PT, R0, R15, RZ ;  /* 0x0000000f000b7210 */ /* 0x000fc60007ffe0ff */
[----:B------:R-:W-:Y:S02]  /*0360*/  IMAD R13, R10, 0x2fc20f, RZ ;  /* 0x002fc20f0a0d7824 */ /* 0x000fe400078e02ff */
[----:B------:R-:W-:Y:S02]  /*0370*/  IMAD.IADD R10, R3, 0x1, R12 ;  /* 0x00000001030a7824 */ /* 0x000fe400078e020c */
[----:B------:R-:W-:-:S03]  /*0380*/  IMAD.MOV.U32 R12, RZ, RZ, 0xb ;  /* 0x0000000bff0c7424 */ /* 0x000fc600078e00ff */
[----:B------:R-:W-:Y:S01]  /*0390*/  LOP3.LUT R15, R10, R13, RZ, 0x3c, !PT ;  /* 0x0000000d0a0f7212 */ /* 0x000fe200078e3cff */
[----:B------:R-:W-:-:S03]  /*03a0*/  IMAD.WIDE R10, R11, 0x6ebfff5, RZ ;  /* 0x06ebfff50b0a7825 */ /* 0x000fc600078e02ff */
[----:B------:R-:W-:Y:S01]  /*03b0*/  SHF.R.S32.HI R17, RZ, 0x1f, R15 ;  /* 0x0000001fff117819 */ /* 0x000fe2000001140f */
[----:B------:R-:W-:Y:S01]  /*03c0*/  IMAD.MOV.U32 R13, RZ, RZ, 0x0 ;  /* 0x00000000ff0d7424 */ /* 0x000fe200078e00ff */
[----:B------:R-:W-:Y:S02]  /*03d0*/  LOP3.LUT R15, R10, R15, RZ, 0x3c, !PT ;  /* 0x0000000f0a0f7212 */ /* 0x000fe400078e3cff */
[----:B------:R-:W-:-:S03]  /*03e0*/  LOP3.LUT R17, R11, R17, RZ, 0x3c, !PT ;  /* 0x000000110b117212 */ /* 0x000fc600078e3cff */
[----:B------:R-:W-:-:S04]  /*03f0*/  IMAD.WIDE.U32 R10, R15, 0x285b825, R12 ;  /* 0x0285b8250f0a7825 */ /* 0x000fc800078e000c */
[----:B------:R-:W-:-:S05]  /*0400*/  IMAD R13, R17, 0x285b825, RZ ;  /* 0x0285b825110d7824 */ /* 0x000fca00078e02ff */
[----:B------:R-:W-:Y:S01]  /*0410*/  IADD3 R11, PT, PT, R11, R13, RZ ;  /* 0x0000000d0b0b7210 */ /* 0x000fe20007ffe0ff */
[----:B------:R-:W-:-:S04]  /*0420*/  IMAD.WIDE.U32 R12, R10, R15, RZ ;  /* 0x0000000f0a0c7225 */ /* 0x000fc800078e00ff */
[----:B------:R-:W-:-:S04]  /*0430*/  IMAD R11, R11, R15, RZ ;  /* 0x0000000f0b0b7224 */ /* 0x000fc800078e02ff */
[----:B------:R-:W-:-:S04]  /*0440*/  IMAD R11, R17, R10, R11 ;  /* 0x0000000a110b7224 */ /* 0x000fc800078e020b */
[----:B------:R-:W-:Y:S02]  /*0450*/  IMAD.IADD R13, R13, 0x1, R11 ;  /* 0x000000010d0d7824 */ /* 0x000fe400078e020b */
[----:B------:R-:W-:-:S03]  /*0460*/  HFMA2 R11, -RZ, RZ, 0, 3.814697265625e-06 ;  /* 0x00000040ff0b7431 */ /* 0x000fc600000001ff */
[--C-:B------:R-:W-:Y:S02]  /*0470*/  SHF.R.U32.HI R10, RZ, 0x10, R13.reuse ;  /* 0x00000010ff0a7819 */ /* 0x100fe4000001160d */
[----:B------:R-:W-:Y:S02]  /*0480*/  SHF.R.U64 R13, R12, 0x10, R13 ;  /* 0x000000100c0d7819 */ /* 0x000fe4000000120d */
[----:B------:R-:W-:Y:S01]  /*0490*/  LOP3.LUT R12, R10, 0x5, RZ, 0x3c, !PT ;  /* 0x000000050a0c7812 */ /* 0x000fe200078e3cff */
[----:B------:R-:W-:Y:S01]  /*04a0*/  IMAD.MOV.U32 R10, RZ, RZ, -0x6bd21946 ;  /* 0x942de6baff0a7424 */ /* 0x000fe200078e00ff */
[----:B------:R-:W-:-:S03]  /*04b0*/  LOP3.LUT R13, R13, 0xdeece66d, RZ, 0x3c, !PT ;  /* 0xdeece66d0d0d7812 */ /* 0x000fc600078e3cff */
[----:B------:R-:W-:Y:S02]  /*04c0*/  IMAD R12, R12, -0x4b9ff597, RZ ;  /* 0xb4600a690c0c7824 */ /* 0x000fe400078e02ff */
[----:B------:R-:W-:-:S04]  /*04d0*/  IMAD.WIDE.U32 R10, R13, -0x4b9ff597, R10 ;  /* 0xb4600a690d0a7825 */ /* 0x000fc800078e000a */
[----:B------:R-:W-:-:S04]  /*04e0*/  IMAD R13, R13, 0xbb20, R12 ;  /* 0x0000bb200d0d7824 */ /* 0x000fc800078e020c */
[----:B------:R-:W-:-:S05]  /*04f0*/  IMAD.IADD R11, R11, 0x1, R13 ;  /* 0x000000010b0b7824 */ /* 0x000fca00078e020d */
[----:B------:R-:W-:-:S04]  /*0500*/  SHF.R.U64 R10, R10, 0x10, R11 ;  /* 0x000000100a0a7819 */ /* 0x000fc8000000120b */
[----:B------:R-:W-:-:S04]  /*0510*/  IABS R11, R10 ;  /* 0x0000000a000b7213 */ /* 0x000fc80000000000 */
[----:B------:R-:W-:-:S04]  /*0520*/  SHF.R.S32.HI R10, RZ, 0x1f, R11 ;  /* 0x0000001fff0a7819 */ /* 0x000fc8000001140b */
[----:B------:R-:W-:-:S04]  /*0530*/  LEA.HI R10, R10, R11, RZ, 0x2 ;  /* 0x0000000b0a0a7211 */ /* 0x000fc800078f10ff */
[----:B------:R-:W-:-:S05]  /*0540*/  LOP3.LUT R10, R10, 0xfffffffc, RZ, 0xc0, !PT ;  /* 0xfffffffc0a0a7812 */ /* 0x000fca00078ec0ff */
[----:B------:R-:W-:-:S05]  /*0550*/  IMAD.IADD R10, R11, 0x1, -R10 ;  /* 0x000000010b0a7824 */ /* 0x000fca00078e0a0a */
[----:B------:R-:W-:-:S13]  /*0560*/  ISETP.NE.AND P1, PT, R9, R10, PT ;  /* 0x0000000a0900720c */ /* 0x000fda0003f25270 */
[----:B------:R-:W-:Y:S05]  /*0570*/  @!P1 BRA `(.L_x_5) ;  /* 0x0000000000909947 */ /* 0x000fea0003800000 */
[----:B------:R-:W-:Y:S05]  /*0580*/  EXIT ;  /* 0x000000000000794d */ /* 0x000fea0003800000 */
.L_x_4:
[----:B-----5:R-:W-:Y:S01]  /*0590*/  IADD3 R13, PT, PT, R2, R13, RZ ;  /* 0x0000000d020d7210 */ /* 0x020fe20007ffe0ff */
[----:B------:R-:W-:Y:S02]  /*05a0*/  IMAD.IADD R12, R3, 0x1, R12 ;  /* 0x00000001030c7824 */ /* 0x000fe400078e020c */
[----:B------:R-:W-:Y:S02]  /*05b0*/  IMAD.IADD R10, R0, 0x1, R15 ;  /* 0x00000001000a7824 */ /* 0x000fe400078e020f */
[----:B------:R-:W-:Y:S02]  /*05c0*/  IMAD R13, R13, 0x2fc20f, RZ ;  /* 0x002fc20f0d0d7824 */ /* 0x000fe400078e02ff */
[----:B------:R-:W-:-:S03]  /*05d0*/  IMAD.WIDE R10, R10, 0x6ebfff5, RZ ;  /* 0x06ebfff50a0a7825 */ /* 0x000fc600078e02ff */
[----:B------:R-:W-:Y:S01]  /*05e0*/  LOP3.LUT R15, R12, R13, RZ, 0x3c, !PT ;  /* 0x0000000d0c0f7212 */ /* 0x000fe200078e3cff */
[----:B------:R-:W-:Y:S01]  /*05f0*/  IMAD.MOV.U32 R13, RZ, RZ, 0x0 ;  /* 0x00000000ff0d7424 */ /* 0x000fe200078e00ff */
[----:B------:R-:W-:Y:S02]  /*0600*/  MOV R12, 0xb ;  /* 0x0000000b000c7802 */ /* 0x000fe40000000f00 */
[----:B------:R-:W-:Y:S02]  /*0610*/  SHF.R.S32.HI R17, RZ, 0x1f, R15 ;  /* 0x0000001fff117819 */ /* 0x000fe4000001140f */
[----:B------:R-:W-:Y:S02]  /*0620*/  LOP3.LUT R15, R10, R15, RZ, 0x3c, !PT ;  /* 0x0000000f0a0f7212 */ /* 0x000fe400078e3cff */
[----:B------:R-:W-:-:S03]  /*0630*/  LOP3.LUT R17, R11, R17, RZ, 0x3c, !PT ;  /* 0x000000110b117212 */ /* 0x000fc600078e3cff */
[----:B------:R-:W-:-:S04]  /*0640*/  IMAD.WIDE.U32 R12, R15, 0x285b825, R12 ;  /* 0x0285b8250f0c7825 */ /* 0x000fc800078e000c */
[----:B------:R-:W-:-:S04]  /*0650*/  IMAD R11, R17, 0x285b825, RZ ;  /* 0x0285b825110b7824 */ /* 0x000fc800078e02ff */
[----:B------:R-:W-:-:S04]  /*0660*/  IMAD.IADD R10, R13, 0x1, R11 ;  /* 0x000000010d0a7824 */ /* 0x000fc800078e020b */
[-C--:B------:R-:W-:Y:S02]  /*0670*/  IMAD R13, R10, R15.reuse, RZ ;  /* 0x0000000f0a0d7224 */ /* 0x080fe400078e02ff */
[----:B------:R-:W-:-:S04]  /*0680*/  IMAD.WIDE.U32 R10, R12, R15, RZ ;  /* 0x0000000f0c0a7225 */ /* 0x000fc800078e00ff */
[----:B------:R-:W-:-:S05]  /*0690*/  IMAD R13, R17, R12, R13 ;  /* 0x0000000c110d7224 */ /* 0x000fca00078e020d */
[----:B------:R-:W-:-:S04]  /*06a0*/  IADD3 R13, PT, PT, R11, R13, RZ ;  /* 0x0000000d0b0d7210 */ /* 0x000fc80007ffe0ff */
[--C-:B------:R-:W-:Y:S02]  /*06b0*/  SHF.R.U32.HI R11, RZ, 0x10, R13.reuse ;  /* 0x00000010ff0b7819 */ /* 0x100fe4000001160d */
[----:B------:R-:W-:Y:S01]  /*06c0*/  SHF.R.U64 R13, R10, 0x10, R13 ;  /* 0x000000100a0d7819 */ /* 0x000fe2000000120d */
[----:B------:R-:W-:Y:S01]  /*06d0*/  IMAD.MOV.U32 R10, RZ, RZ, -0x6bd21946 ;  /* 0x942de6baff0a7424 */ /* 0x000fe200078e00ff */
[----:B------:R-:W-:Y:S01]  /*06e0*/  LOP3.LUT R12, R11, 0x5, RZ, 0x3c, !PT ;  /* 0x000000050b0c7812 */ /* 0x000fe200078e3cff */
[----:B------:R-:W-:Y:S01]  /*06f0*/  IMAD.MOV.U32 R11, RZ, RZ, 0x40 ;  /* 0x00000040ff0b7424 */ /* 0x000fe200078e00ff */
[----:B------:R-:W-:-:S03]  /*0700*/  LOP3.LUT R13, R13, 0xdeece66d, RZ, 0x3c, !PT ;  /* 0xdeece66d0d0d7812 */ /* 0x000fc600078e3cff */
[----:B------:R-:W-:Y:S02]  /*0710*/  IMAD R12, R12, -0x4b9ff597, RZ ;  /* 0xb4600a690c0c7824 */ /* 0x000fe400078e02ff */
[----:B------:R-:W-:-:S04]  /*0720*/  IMAD.WIDE.U32 R10, R13, -0x4b9ff597, R10 ;  /* 0xb4600a690d0a7825 */ /* 0x000fc800078e000a */
[----:B------:R-:W-:-:S05]  /*0730*/  IMAD R13, R13, 0xbb20, R12 ;  /* 0x0000bb200d0d7824 */ /* 0x000fca00078e020c */
[----:B------:R-:W-:-:S04]  /*0740*/  IADD3 R13, PT, PT, R11, R13, RZ ;  /* 0x0000000d0b0d7210 */ /* 0x000fc80007ffe0ff */
[----:B------:R-:W-:-:S04]  /*0750*/  SHF.R.U64 R13, R10, 0x10, R13 ;  /* 0x000000100a0d7819 */ /* 0x000fc8000000120d */
[----:B------:R-:W-:-:S04]  /*0760*/  IABS R11, R13 ;  /* 0x0000000d000b7213 */ /* 0x000fc80000000000 */
[----:B------:R-:W-:-:S04]  /*0770*/  LEA.HI R10, R11, R11, RZ, 0x1 ;  /* 0x0000000b0b0a7211 */ /* 0x000fc800078f08ff */
[----:B------:R-:W-:-:S05]  /*0780*/  LOP3.LUT R10, R10, 0xfffffffe, RZ, 0xc0, !PT ;  /* 0xfffffffe0a0a7812 */ /* 0x000fca00078ec0ff */
[----:B------:R-:W-:-:S05]  /*0790*/  IMAD.IADD R10, R11, 0x1, -R10 ;  /* 0x000000010b0a7824 */ /* 0x000fca00078e0a0a */
[----:B------:R-:W-:-:S13]  /*07a0*/  ISETP.NE.AND P1, PT, R9, R10, PT ;  /* 0x0000000a0900720c */ /* 0x000fda0003f25270 */
[----:B------:R-:W-:Y:S05]  /*07b0*/  @P1 EXIT ;  /* 0x000000000000194d */ /* 0x000fea0003800000 */
.L_x_5:
[----:B------:R-:W-:Y:S05]  /*07c0*/  BSYNC.RECONVERGENT B1 ;  /* 0x0000000000017941 */ /* 0x000fea0003800200 */
.L_x_3:
[----:B------:R-:W-:Y:S05]  /*07d0*/  @P0 BRA `(.L_x_6) ;  /* 0xfffffff800a80947 */ /* 0x000fea000383ffff */
[----:B------:R-:W-:Y:S05]  /*07e0*/  BRA `(.L_x_1) ;  /* 0x0000000400407947 */ /* 0x000fea0003800000 */
.L_x_2:
[----:B------:R-:W0:Y:S01]  /*07f0*/  LDC.64 R4, c[0x0][0x398] ;  /* 0x0000e600ff047b82 */ /* 0x000e220000000a00 */
[----:B------:R-:W-:Y:S01]  /*0800*/  IMAD.MOV.U32 R8, RZ, RZ, RZ ;  /* 0x000000ffff087224 */ /* 0x000fe200078e00ff */
[----:B------:R-:W1:Y:S06]  /*0810*/  LDCU UR38, c[0x0][0x3a0] ;  /* 0x00007400ff2677ac */ /* 0x000e6c0008000800 */
.L_x_10:
        /* <DEDUP_REMOVED lines=11> */
[----:B0-----:R-:W-:Y:S05]  /*08d0*/  @!P1 BRA `(.L_x_8) ;  /* 0x0000000000849947 */ /* 0x001fea0003800000 */
[----:B-----5:R-:W-:-:S04]  /*08e0*/  IMAD.IADD R10, R2, 0x1, R13 ;  /* 0x00000001020a7824 */ /* 0x020fc800078e020d */
[----:B------:R-:W-:Y:S02]  /*08f0*/  IMAD R11, R10, 0x2fc20f, RZ ;  /* 0x002fc20f0a0b7824 */ /* 0x000fe400078e02ff */
[----:B------:R-:W-:Y:S01]  /*0900*/  IMAD.IADD R10, R3, 0x1, R12 ;  /* 0x00000001030a7824 */ /* 0x000fe200078e020c */
[----:B------:R-:W-:-:S04]  /*0910*/  IADD3 R12, PT, PT, R0, R15, RZ ;  /* 0x0000000f000c7210 */ /* 0x000fc80007ffe0ff */
[----:B------:R-:W-:Y:S01]  /*0920*/  LOP3.LUT R15, R10, R11, RZ, 0x3c, !PT ;  /* 0x0000000b0a0f7212 */ /* 0x000fe200078e3cff */
[----:B------:R-:W-:-:S03]  /*0930*/  IMAD.WIDE R12, R12, 0x6ebfff5, RZ ;  /* 0x06ebfff50c0c7825 */ /* 0x000fc600078e02ff */
[----:B------:R-:W-:Y:S01]  /*0940*/  SHF.R.S32.HI R17, RZ, 0x1f, R15 ;  /* 0x0000001fff117819 */ /* 0x000fe2000001140f */
[----:B------:R-:W-:Y:S01]  /*0950*/  IMAD.MOV.U32 R10, RZ, RZ, 0xb ;  /* 0x0000000bff0a7424 */ /* 0x000fe200078e00ff */
[----:B------:R-:W-:Y:S01]  /*0960*/  LOP3.LUT R15, R12, R15, RZ, 0x3c, !PT ;  /* 0x0000000f0c0f7212 */ /* 0x000fe200078e3cff */
[----:B------:R-:W-:Y:S01]  /*0970*/  IMAD.MOV.U32 R11, RZ, RZ, 0x0 ;  /* 0x00000000ff0b7424 */ /* 0x000fe200078e00ff */
[----:B------:R-:W-:-:S03]  /*0980*/  LOP3.LUT R17, R13, R17, RZ, 0x3c, !PT ;  /* 0x000000110d117212 */ /* 0x000fc600078e3cff */
[----:B------:R-:W-:-:S04]  /*0990*/  IMAD.WIDE.U32 R12, R15, 0x285b825, R10 ;  /* 0x0285b8250f0c7825 */ /* 0x000fc800078e000a */
[----:B------:R-:W-:-:S05]  /*09a0*/  IMAD R19, R17, 0x285b825, RZ ;  /* 0x0285b82511137824 */ /* 0x000fca00078e02ff */
[----:B------:R-:W-:-:S05]  /*09b0*/  IADD3 R13, PT, PT, R13, R19, RZ ;  /* 0x000000130d0d7210 */ /* 0x000fca0007ffe0ff */
[-C--:B------:R-:W-:Y:S02]  /*09c0*/  IMAD R13, R13, R15.reuse, RZ ;  /* 0x0000000f0d0d7224 */ /* 0x080fe400078e02ff */
[----:B------:R-:W-:-:S04]  /*09d0*/  IMAD.WIDE.U32 R14, R12, R15, RZ ;  /* 0x0000000f0c0e7225 */ /* 0x000fc800078e00ff */
[----:B------:R-:W-:-:S04]  /*09e0*/  IMAD R13, R17, R12, R13 ;  /* 0x0000000c110d7224 */ /* 0x000fc800078e020d */
[----:B------:R-:W-:-:S05]  /*09f0*/  IMAD.IADD R13, R15, 0x1, R13 ;  /* 0x000000010f0d7824 */ /* 0x000fca00078e020d */
[--C-:B------:R-:W-:Y:S02]  /*0a00*/  SHF.R.S32.HI R12, RZ, 0x10, R13.reuse ;  /* 0x00000010ff0c7819 */ /* 0x100fe4000001140d */
[----:B------:R-:W-:Y:S02]  /*0a10*/  SHF.R.S64 R13, R14, 0x10, R13 ;  /* 0x000000100e0d7819 */ /* 0x000fe4000000100d */
[----:B------:R-:W-:Y:S02]  /*0a20*/  LOP3.LUT R12, R12, 0x5, RZ, 0x3c, !PT ;  /* 0x000000050c0c7812 */ /* 0x000fe400078e3cff */
[----:B------:R-:W-:-:S03]  /*0a30*/  LOP3.LUT R13, R13, 0xdeece66d, RZ, 0x3c, !PT ;  /* 0xdeece66d0d0d7812 */ /* 0x000fc600078e3cff */
[----:B------:R-:W-:Y:S02]  /*0a40*/  IMAD R12, R12, -0x21131993, RZ ;  /* 0xdeece66d0c0c7824 */ /* 0x000fe400078e02ff */
[----:B------:R-:W-:-:S04]  /*0a50*/  IMAD.HI.U32 R10, R13, -0x21131993, R10 ;  /* 0xdeece66d0d0a7827 */ /* 0x000fc800078e000a */
[----:B------:R-:W-:-:S04]  /*0a60*/  IMAD R13, R13, 0x5, R12 ;  /* 0x000000050d0d7824 */ /* 0x000fc800078e020c */
[----:B------:R-:W-:-:S05]  /*0a70*/  IMAD.IADD R10, R10, 0x1, R13 ;  /* 0x000000010a0a7824 */ /* 0x000fca00078e020d */
[----:B------:R-:W-:-:S04]  /*0a80*/  SHF.R.U32.HI R10, RZ, 0xe, R10 ;  /* 0x0000000eff0a7819 */ /* 0x000fc8000001160a */
[----:B------:R-:W-:-:S04]  /*0a90*/  LOP3.LUT R10, R10, 0x3, RZ, 0xc0, !PT ;  /* 0x000000030a0a7812 */ /* 0x000fc800078ec0ff */
[----:B------:R-:W-:-:S13]  /*0aa0*/  ISETP.GE.U32.AND P1, PT, R10, 0x2, PT ;  /* 0x000000020a00780c */ /* 0x000fda0003f26070 */
[----:B------:R-:W-:-:S04]  /*0ab0*/  @P1 IADD3 R10, PT, PT, R10, -0x2, RZ ;  /* 0xfffffffe0a0a1810 */ /* 0x000fc80007ffe0ff */
[----:B------:R-:W-:-:S13]  /*0ac0*/  ISETP.NE.AND P1, PT, R9, R10, PT ;  /* 0x0000000a0900720c */ /* 0x000fda0003f25270 */
[----:B------:R-:W-:Y:S05]  /*0ad0*/  @!P1 BRA `(.L_x_9) ;  /* 0x00000000007c9947 */ /* 0x000fea0003800000 */
[----:B------:R-:W-:Y:S05]  /*0ae0*/  EXIT ;  /* 0x000000000000794d */ /* 0x000fea0003800000 */
.L_x_8:
[----:B-----5:R-:W-:Y:S02]  /*0af0*/  IMAD.IADD R13, R2, 0x1, R13 ;  /* 0x00000001020d7824 */ /* 0x020fe400078e020d */
[----:B------:R-:W-:Y:S02]  /*0b00*/  IMAD.IADD R12, R3, 0x1, R12 ;  /* 0x00000001030c7824 */ /* 0x000fe400078e020c */
[----:B------:R-:W-:Y:S01]  /*0b10*/  IMAD R11, R13, 0x2fc20f, RZ ;  /* 0x002fc20f0d0b7824 */ /* 0x000fe200078e02ff */
[----:B------:R-:W-:Y:S01]  /*0b20*/  IADD3 R13, PT, PT, R0, R15, RZ ;  /* 0x0000000f000d7210 */ /* 0x000fe20007ffe0ff */
        /* <DEDUP_REMOVED lines=20> */
[----:B------:R-:W-:-:S05]  /*0c70*/  IMAD R13, R13, 0x5, R12 ;  /* 0x000000050d0d7824 */ /* 0x000fca00078e020c */
[----:B------:R-:W-:-:S04]  /*0c80*/  IADD3 R10, PT, PT, R10, R13, RZ ;  /* 0x0000000d0a0a7210 */ /* 0x000fc80007ffe0ff */
[----:B------:R-:W-:-:S04]  /*0c90*/  SHF.R.U32.HI R10, RZ, 0xe, R10 ;  /* 0x0000000eff0a7819 */ /* 0x000fc8000001160a */
[----:B------:R-:W-:-:S04]  /*0ca0*/  LOP3.LUT R10, R10, 0x3, RZ, 0xc0, !PT ;  /* 0x000000030a0a7812 */ /* 0x000fc800078ec0ff */
[----:B------:R-:W-:-:S13]  /*0cb0*/  ISETP.NE.AND P1, PT, R9, R10, PT ;  /* 0x0000000a0900720c */ /* 0x000fda0003f25270 */
[----:B------:R-:W-:Y:S05]  /*0cc0*/  @P1 EXIT ;  /* 0x000000000000194d */ /* 0x000fea0003800000 */
.L_x_9:
[----:B------:R-:W-:Y:S05]  /*0cd0*/  BSYNC.RECONVERGENT B1 ;  /* 0x0000000000017941 */ /* 0x000fea0003800200 */
.L_x_7:
[----:B------:R-:W-:Y:S05]  /*0ce0*/  @P0 BRA `(.L_x_10) ;  /* 0xfffffff800cc0947 */ /* 0x000fea000383ffff */
.L_x_1:
[----:B------:R-:W-:Y:S05]  /*0cf0*/  BSYNC.RECONVERGENT B0 ;  /* 0x0000000000007941 */ /* 0x000fea0003800200 */
.L_x_0:
[----:B------:R-:W-:Y:S01]  /*0d00*/  MOV R8, 0x0 ;  /* 0x0000000000087802 */ /* 0x000fe20000000f00 */
[----:B------:R0:W-:Y:S01]  /*0d10*/  STL.64 [R1], R2 ;  /* 0x0000000201007387 */ /* 0x0001e20000100a00 */
[----:B------:R-:W1:Y:S03]  /*0d20*/  LDCU.64 UR4, c[0x4][0x8] ;  /* 0x01000100ff0477ac */ /* 0x000e660008000a00 */
[----:B------:R0:W-:Y:S01]  /*0d30*/  STL [R1+0x8], R0 ;  /* 0x0000080001007387 */ /* 0x0001e20000100800 */
[----:B------:R-:W2:Y:S01]  /*0d40*/  LDC.64 R8, c[0x4][R8] ;  /* 0x0100000008087b82 */ /* 0x000ea20000000a00 */
[----:B-1----:R-:W-:Y:S01]  /*0d50*/  IMAD.U32 R4, RZ, RZ, UR4 ;  /* 0x00000004ff047e24 */ /* 0x002fe2000f8e00ff */
[----:B0-----:R-:W-:-:S07]  /*0d60*/  MOV R5, UR5 ;  /* 0x0000000500057c02 */ /* 0x001fce0008000f00 */
[----:B------:R-:W-:-:S07]  /*0d70*/  LEPC R20, `(.L_x_11) ;  /* 0x000000001014794e */ /* 0x000fce0000000000 */
[----:B--2---:R-:W-:Y:S05]  /*0d80*/  CALL.ABS.NOINC R8 ;  /* 0x0000000008007343 */ /* 0x004fea0003c00000 */
.L_x_11:
[----:B------:R-:W-:Y:S05]  /*0d90*/  EXIT ;  /* 0x000000000000794d */ /* 0x000fea0003800000 */
.L_x_12:
[----:B------:R-:W-:-:S00]  /*0da0*/  BRA `(.L_x_12) ;  /* 0xfffffffc00fc7947 */ /* 0x000fc0000383ffff */
[----:B------:R-:W-:-:S00]  /*0db0*/  NOP ;  /* 0x0000000000007918 */ /* 0x000fc00000000000 */
        /* <DEDUP_REMOVED lines=12> */
.L_x_13:


//--------------------- .nv.global.init           --------------------------
	.section	.nv.global.init,"aw",@progbits
.nv.global.init:
	.type		$str,@object
	.size		$str,(.L_0 - $str)
$str:
        /*0000*/ 	.byte	0x58, 0x3a, 0x20, 0x25, 0x64, 0x20, 0x59, 0x3a, 0x20, 0x25, 0x64, 0x20, 0x5a, 0x3a, 0x20, 0x25
        /*0010*/ 	.byte	0x64, 0x0a, 0x00
.L_0:


//--------------------- .nv.shared.reserved.0     --------------------------
	.section	.nv.shared.reserved.0,"aw",@nobits
	.weak		__nv_reservedSMEM_offset_0_alias
	.size		__nv_reservedSMEM_offset_0_alias, 0, 64
	.other		__nv_reservedSMEM_offset_0_alias,@"STO_CUDA_RESERVED_SHARED STV_DEFAULT"
__nv_reservedSMEM_offset_0_alias:
	.zero		0
	.zero		64


//--------------------- .nv.constant0.find        --------------------------
	.section	.nv.constant0.find,"a",@progbits
	.sectionflags	@""
	.align	4
.nv.constant0.find:
	.zero		936


//--------------------- SYMBOLS --------------------------

	.type		.nv.reservedSmem.offset0,@object
	.size		.nv.reservedSmem.offset0,0x4
	.type		vprintf,@function
